//
// Generated by NVIDIA NVVM Compiler
//
// Compiler Build ID: CL-36424714
// Cuda compilation tools, release 13.0, V13.0.88
// Based on NVVM 20.0.0
//

.version 9.0
.target sm_100
.address_size 64

	// .globl	img_result
.const .align 4 .u32 my_constant = 314;

.visible .entry img_result(
	.param .u64 .ptr .align 1 img_result_param_0,
	.param .u64 .ptr .align 1 img_result_param_1,
	.param .u64 .ptr .align 1 img_result_param_2,
	.param .u32 img_result_param_3
)
{


	ret;

}


// ===== COMPILED SASS (sm_100) =====

	.target	sm_100

	.elftype	@"ET_EXEC"


//--------------------- .note.nv.tkinfo           --------------------------
	.section	.note.nv.tkinfo,"",@"SHT_NOTE"
	.sectionflags	@"SHF_NOTE_NV_TKINFO"
	.tkinfo
        /*0018*/ 	.word	0x00000002
        /*0030*/ 	.string	""
        /*0030*/ 	.string	"ptxas"
        /*0030*/ 	.string	"Cuda compilation tools, release 13.0, V13.0.88"
        /*0030*/ 	.string	"Build cuda_13.0.r13.0/compiler.36424714_0"
        /*0030*/ 	.string	"-arch sm_100 -m 64 "



//--------------------- .note.nv.cuinfo           --------------------------
	.section	.note.nv.cuinfo,"",@"SHT_NOTE"
	.sectionflags	@"SHF_NOTE_NV_CUINFO"
        /*0018*/ 	.short	0x0002
        /*001a*/ 	.short	0x0064
        /*001c*/ 	.short	0x0082
	.zero		2


//--------------------- .nv.info                  --------------------------
	.section	.nv.info,"",@"SHT_CUDA_INFO"
	.align	4


	//----- nvinfo : EIATTR_REGCOUNT
	.align		4
        /*0000*/ 	.byte	0x04, 0x2f
        /*0002*/ 	.short	(.L_2 - .L_1)
	.align		4
.L_1:
        /*0004*/ 	.word	index@(img_result)
        /*0008*/ 	.word	0x00000004


	//----- nvinfo : EIATTR_FRAME_SIZE
	.align		4
.L_2:
        /*000c*/ 	.byte	0x04, 0x11
        /*000e*/ 	.short	(.L_4 - .L_3)
	.align		4
.L_3:
        /*0010*/ 	.word	index@(img_result)
        /*0014*/ 	.word	0x00000000


	//----- nvinfo : EIATTR_MIN_STACK_SIZE
	.align		4
.L_4:
        /*0018*/ 	.byte	0x04, 0x12
        /*001a*/ 	.short	(.L_6 - .L_5)
	.align		4
.L_5:
        /*001c*/ 	.word	index@(img_result)
        /*0020*/ 	.word	0x00000000
.L_6:


//--------------------- .nv.compat                --------------------------
	.section	.nv.compat,"",@"SHT_CUDA_COMPAT_INFO"
	.align	4
        /*0000*/ 	.byte	0x02, 0x09, 0x00, 0x00, 0x02, 0x02, 0x01, 0x00, 0x02, 0x05, 0x05, 0x00, 0x03, 0x07, 0x01, 0x01
        /*0010*/ 	.byte	0x02, 0x03, 0x00, 0x00, 0x02, 0x06, 0x01, 0x00, 0x04, 0x0b, 0x08, 0x00, 0x09, 0x00, 0x00, 0x00
        /*0020*/ 	.byte	0x00, 0x00, 0x00, 0x00


//--------------------- .nv.info.img_result       --------------------------
	.section	.nv.info.img_result,"",@"SHT_CUDA_INFO"
	.sectionflags	@""
	.align	4


	//----- nvinfo : EIATTR_CUDA_API_VERSION
	.align		4
        /*0000*/ 	.byte	0x04, 0x37
        /*0002*/ 	.short	(.L_8 - .L_7)
.L_7:
        /*0004*/ 	.word	0x00000082


	//----- nvinfo : EIATTR_KPARAM_INFO
	.align		4
.L_8:
        /*0008*/ 	.byte	0x04, 0x17
        /*000a*/ 	.short	(.L_10 - .L_9)
.L_9:
        /*000c*/ 	.word	0x00000000
        /*0010*/ 	.short	0x0003
        /*0012*/ 	.short	0x0018
        /*0014*/ 	.byte	0x00, 0xf0, 0x11, 0x00


	//----- nvinfo : EIATTR_KPARAM_INFO
	.align		4
.L_10:
        /*0018*/ 	.byte	0x04, 0x17
        /*001a*/ 	.short	(.L_12 - .L_11)
.L_11:
        /*001c*/ 	.word	0x00000000
        /*0020*/ 	.short	0x0002
        /*0022*/ 	.short	0x0010
        /*0024*/ 	.byte	0x00, 0xf5, 0x21, 0x00


	//----- nvinfo : EIATTR_KPARAM_INFO
	.align		4
.L_12:
        /*0028*/ 	.byte	0x04, 0x17
        /*002a*/ 	.short	(.L_14 - .L_13)
.L_13:
        /*002c*/ 	.word	0x00000000
        /*0030*/ 	.short	0x0001
        /*0032*/ 	.short	0x0008
        /*0034*/ 	.byte	0x00, 0xf5, 0x21, 0x00


	//----- nvinfo : EIATTR_KPARAM_INFO
	.align		4
.L_14:
        /*0038*/ 	.byte	0x04, 0x17
        /*003a*/ 	.short	(.L_16 - .L_15)
.L_15:
        /*003c*/ 	.word	0x00000000
        /*0040*/ 	.short	0x0000
        /*0042*/ 	.short	0x0000
        /*0044*/ 	.byte	0x00, 0xf5, 0x21, 0x00


	//----- nvinfo : EIATTR_SPARSE_MMA_MASK
	.align		4
.L_16:
        /*0048*/ 	.byte	0x03, 0x50
        /*004a*/ 	.short	0x0000


	//----- nvinfo : EIATTR_MAXREG_COUNT
	.align		4
        /*004c*/ 	.byte	0x03, 0x1b
        /*004e*/ 	.short	0x00ff


	//----- nvinfo : EIATTR_MERCURY_ISA_VERSION
	.align		4
        /*0050*/ 	.byte	0x03, 0x5f
        /*0052*/ 	.short	0x0101


	//----- nvinfo : EIATTR_VRC_CTA_INIT_COUNT
	.align		4
        /*0054*/ 	.byte	0x02, 0x4a
	.zero		1
	.zero		1


	//----- nvinfo : EIATTR_EXIT_INSTR_OFFSETS
	.align		4
        /*0058*/ 	.byte	0x04, 0x1c
        /*005a*/ 	.short	(.L_18 - .L_17)


	//   ....[0]....
.L_17:
        /*005c*/ 	.word	0x00000010


	//----- nvinfo : EIATTR_CBANK_PARAM_SIZE
	.align		4
.L_18:
        /*0060*/ 	.byte	0x03, 0x19
        /*0062*/ 	.short	0x001c


	//----- nvinfo : EIATTR_PARAM_CBANK
	.align		4
        /*0064*/ 	.byte	0x04, 0x0a
        /*0066*/ 	.short	(.L_20 - .L_19)
	.align		4
.L_19:
        /*0068*/ 	.word	index@(.nv.constant0.img_result)
        /*006c*/ 	.short	0x0380
        /*006e*/ 	.short	0x001c


	//----- nvinfo : EIATTR_SW_WAR
	.align		4
.L_20:
        /*0070*/ 	.byte	0x04, 0x36
        /*0072*/ 	.short	(.L_22 - .L_21)
.L_21:
        /*0074*/ 	.word	0x00000008
.L_22:


//--------------------- .nv.callgraph             --------------------------
	.section	.nv.callgraph,"",@"SHT_CUDA_CALLGRAPH"
	.align	4
	.sectionentsize	8
	.align		4
        /*0000*/ 	.word	0x00000000
	.align		4
        /*0004*/ 	.word	0xffffffff
	.align		4
        /*0008*/ 	.word	0x00000000
	.align		4
        /*000c*/ 	.word	0xfffffffe
	.align		4
        /*0010*/ 	.word	0x00000000
	.align		4
        /*0014*/ 	.word	0xfffffffd
	.align		4
        /*0018*/ 	.word	0x00000000
	.align		4
        /*001c*/ 	.word	0xfffffffc


//--------------------- .nv.constant3             --------------------------
	.section	.nv.constant3,"a",@progbits
	.align	4
.nv.constant3:
	.type		my_constant,@object
	.size		my_constant,(.L_0 - my_constant)
my_constant:
        /*0000*/ 	.byte	0x3a, 0x01, 0x00, 0x00
.L_0:


//--------------------- .text.img_result          --------------------------
	.section	.text.img_result,"ax",@progbits
	.align	128
        .global         img_result
        .type           img_result,@function
        .size           img_result,(.L_x_1 - img_result)
        .other          img_result,@"STO_CUDA_ENTRY STV_DEFAULT"
img_result:
.text.img_result:
[----:B------:R-:W-:Y:S01]  /*0000*/  LDC R1, c[0x0][0x37c] ;  /* 0x0000df00ff017b82 */ /* 0x000fe20000000800 */
[----:B------:R-:W-:Y:S05]  /*0010*/  EXIT ;  /* 0x000000000000794d */ /* 0x000fea0003800000 */
.L_x_0:
[----:B------:R-:W-:-:S00]  /*0020*/  BRA `(.L_x_0) ;  /* 0xfffffffc00fc7947 */ /* 0x000fc0000383ffff */
[----:B------:R-:W-:-:S00]  /*0030*/  NOP ;  /* 0x0000000000007918 */ /* 0x000fc00000000000 */
        /* <DEDUP_REMOVED lines=12> */
.L_x_1:


//--------------------- .nv.shared.reserved.0     --------------------------
	.section	.nv.shared.reserved.0,"aw",@nobits
	.weak		__nv_reservedSMEM_offset_0_alias
	.size		__nv_reservedSMEM_offset_0_alias, 0, 64
	.other		__nv_reservedSMEM_offset_0_alias,@"STO_CUDA_RESERVED_SHARED STV_DEFAULT"
__nv_reservedSMEM_offset_0_alias:
	.zero		0
	.zero		64


//--------------------- .nv.constant0.img_result  --------------------------
	.section	.nv.constant0.img_result,"a",@progbits
	.sectionflags	@""
	.align	4
.nv.constant0.img_result:
	.zero		924


//--------------------- SYMBOLS --------------------------

	.type		.nv.reservedSmem.offset0,@object
	.size		.nv.reservedSmem.offset0,0x4
